//
// Generated by NVIDIA NVVM Compiler
//
// Compiler Build ID: CL-36424714
// Cuda compilation tools, release 13.0, V13.0.88
// Based on NVVM 20.0.0
//

.version 9.0
.target sm_100
.address_size 64

	// .globl	_Z18mult_matrix_on_gpuPiS_S_iii
// _ZZ18mult_matrix_on_gpuPiS_S_iiiE5cache has been demoted

.visible .entry _Z18mult_matrix_on_gpuPiS_S_iii(
	.param .u64 .ptr .align 1 _Z18mult_matrix_on_gpuPiS_S_iii_param_0,
	.param .u64 .ptr .align 1 _Z18mult_matrix_on_gpuPiS_S_iii_param_1,
	.param .u64 .ptr .align 1 _Z18mult_matrix_on_gpuPiS_S_iii_param_2,
	.param .u32 _Z18mult_matrix_on_gpuPiS_S_iii_param_3,
	.param .u32 _Z18mult_matrix_on_gpuPiS_S_iii_param_4,
	.param .u32 _Z18mult_matrix_on_gpuPiS_S_iii_param_5
)
{
	.reg .pred 	%p<10>;
	.reg .b32 	%r<29>;
	.reg .b64 	%rd<13>;
	// demoted variable
	.shared .align 4 .b8 _ZZ18mult_matrix_on_gpuPiS_S_iiiE5cache[4096];
	ld.param.u64 	%rd1, [_Z18mult_matrix_on_gpuPiS_S_iii_param_0];
	ld.param.u64 	%rd2, [_Z18mult_matrix_on_gpuPiS_S_iii_param_1];
	ld.param.u64 	%rd3, [_Z18mult_matrix_on_gpuPiS_S_iii_param_2];
	ld.param.u32 	%r13, [_Z18mult_matrix_on_gpuPiS_S_iii_param_3];
	ld.param.u32 	%r10, [_Z18mult_matrix_on_gpuPiS_S_iii_param_4];
	ld.param.u32 	%r11, [_Z18mult_matrix_on_gpuPiS_S_iii_param_5];
	mov.u32 	%r1, %tid.x;
	mov.u32 	%r2, %ctaid.x;
	mov.u32 	%r3, %ctaid.y;
	setp.ge.u32 	%p1, %r2, %r13;
	setp.ge.u32 	%p2, %r3, %r11;
	or.pred  	%p3, %p1, %p2;
	setp.ge.u32 	%p4, %r1, %r10;
	mov.b32 	%r27, 0;
	or.pred  	%p5, %p4, %p3;
	@%p5 bra 	$L__BB0_2;
	cvta.to.global.u64 	%rd4, %rd1;
	cvta.to.global.u64 	%rd5, %rd2;
	mad.lo.s32 	%r14, %r10, %r2, %r1;
	mul.wide.u32 	%rd6, %r14, 4;
	add.s64 	%rd7, %rd4, %rd6;
	ld.global.u32 	%r15, [%rd7];
	mad.lo.s32 	%r16, %r11, %r1, %r3;
	mul.wide.u32 	%rd8, %r16, 4;
	add.s64 	%rd9, %rd5, %rd8;
	ld.global.u32 	%r17, [%rd9];
	mul.lo.s32 	%r27, %r17, %r15;
$L__BB0_2:
	shl.b32 	%r18, %r1, 2;
	mov.u32 	%r19, _ZZ18mult_matrix_on_gpuPiS_S_iiiE5cache;
	add.s32 	%r6, %r19, %r18;
	st.shared.u32 	[%r6], %r27;
	bar.sync 	0;
	mov.u32 	%r28, %ntid.x;
	setp.lt.u32 	%p6, %r28, 2;
	@%p6 bra 	$L__BB0_6;
$L__BB0_3:
	shr.u32 	%r9, %r28, 1;
	setp.ge.u32 	%p7, %r1, %r9;
	@%p7 bra 	$L__BB0_5;
	shl.b32 	%r20, %r9, 2;
	add.s32 	%r21, %r6, %r20;
	ld.shared.u32 	%r22, [%r21];
	ld.shared.u32 	%r23, [%r6];
	add.s32 	%r24, %r23, %r22;
	st.shared.u32 	[%r6], %r24;
$L__BB0_5:
	bar.sync 	0;
	setp.gt.u32 	%p8, %r28, 3;
	mov.u32 	%r28, %r9;
	@%p8 bra 	$L__BB0_3;
$L__BB0_6:
	setp.ne.s32 	%p9, %r1, 0;
	@%p9 bra 	$L__BB0_8;
	ld.shared.u32 	%r25, [_ZZ18mult_matrix_on_gpuPiS_S_iiiE5cache];
	mad.lo.s32 	%r26, %r11, %r2, %r3;
	cvta.to.global.u64 	%rd10, %rd3;
	mul.wide.u32 	%rd11, %r26, 4;
	add.s64 	%rd12, %rd10, %rd11;
	st.global.u32 	[%rd12], %r25;
$L__BB0_8:
	ret;

}


// ===== COMPILED SASS (sm_100) =====

	.target	sm_100

	.elftype	@"ET_EXEC"


//--------------------- .note.nv.tkinfo           --------------------------
	.section	.note.nv.tkinfo,"",@"SHT_NOTE"
	.sectionflags	@"SHF_NOTE_NV_TKINFO"
	.tkinfo
        /*0018*/ 	.word	0x00000002
        /*0030*/ 	.string	""
        /*0030*/ 	.string	"ptxas"
        /*0030*/ 	.string	"Cuda compilation tools, release 13.0, V13.0.88"
        /*0030*/ 	.string	"Build cuda_13.0.r13.0/compiler.36424714_0"
        /*0030*/ 	.string	"-arch sm_100 -m 64 "



//--------------------- .note.nv.cuinfo           --------------------------
	.section	.note.nv.cuinfo,"",@"SHT_NOTE"
	.sectionflags	@"SHF_NOTE_NV_CUINFO"
        /*0018*/ 	.short	0x0002
        /*001a*/ 	.short	0x0064
        /*001c*/ 	.short	0x0082
	.zero		2


//--------------------- .nv.info                  --------------------------
	.section	.nv.info,"",@"SHT_CUDA_INFO"
	.align	4


	//----- nvinfo : EIATTR_REGCOUNT
	.align		4
        /*0000*/ 	.byte	0x04, 0x2f
        /*0002*/ 	.short	(.L_1 - .L_0)
	.align		4
.L_0:
        /*0004*/ 	.word	index@(_Z18mult_matrix_on_gpuPiS_S_iii)
        /*0008*/ 	.word	0x0000000e


	//----- nvinfo : EIATTR_FRAME_SIZE
	.align		4
.L_1:
        /*000c*/ 	.byte	0x04, 0x11
        /*000e*/ 	.short	(.L_3 - .L_2)
	.align		4
.L_2:
        /*0010*/ 	.word	index@(_Z18mult_matrix_on_gpuPiS_S_iii)
        /*0014*/ 	.word	0x00000000


	//----- nvinfo : EIATTR_MIN_STACK_SIZE
	.align		4
.L_3:
        /*0018*/ 	.byte	0x04, 0x12
        /*001a*/ 	.short	(.L_5 - .L_4)
	.align		4
.L_4:
        /*001c*/ 	.word	index@(_Z18mult_matrix_on_gpuPiS_S_iii)
        /*0020*/ 	.word	0x00000000
.L_5:


//--------------------- .nv.compat                --------------------------
	.section	.nv.compat,"",@"SHT_CUDA_COMPAT_INFO"
	.align	4
        /*0000*/ 	.byte	0x02, 0x09, 0x00, 0x00, 0x02, 0x02, 0x01, 0x00, 0x02, 0x05, 0x05, 0x00, 0x03, 0x07, 0x01, 0x01
        /*0010*/ 	.byte	0x02, 0x03, 0x00, 0x00, 0x02, 0x06, 0x01, 0x00, 0x04, 0x0b, 0x08, 0x00, 0x09, 0x00, 0x00, 0x00
        /*0020*/ 	.byte	0x00, 0x00, 0x00, 0x00


//--------------------- .nv.info._Z18mult_matrix_on_gpuPiS_S_iii --------------------------
	.section	.nv.info._Z18mult_matrix_on_gpuPiS_S_iii,"",@"SHT_CUDA_INFO"
	.sectionflags	@""
	.align	4


	//----- nvinfo : EIATTR_CUDA_API_VERSION
	.align		4
        /*0000*/ 	.byte	0x04, 0x37
        /*0002*/ 	.short	(.L_7 - .L_6)
.L_6:
        /*0004*/ 	.word	0x00000082


	//----- nvinfo : EIATTR_KPARAM_INFO
	.align		4
.L_7:
        /*0008*/ 	.byte	0x04, 0x17
        /*000a*/ 	.short	(.L_9 - .L_8)
.L_8:
        /*000c*/ 	.word	0x00000000
        /*0010*/ 	.short	0x0005
        /*0012*/ 	.short	0x0020
        /*0014*/ 	.byte	0x00, 0xf0, 0x11, 0x00


	//----- nvinfo : EIATTR_KPARAM_INFO
	.align		4
.L_9:
        /*0018*/ 	.byte	0x04, 0x17
        /*001a*/ 	.short	(.L_11 - .L_10)
.L_10:
        /*001c*/ 	.word	0x00000000
        /*0020*/ 	.short	0x0004
        /*0022*/ 	.short	0x001c
        /*0024*/ 	.byte	0x00, 0xf0, 0x11, 0x00


	//----- nvinfo : EIATTR_KPARAM_INFO
	.align		4
.L_11:
        /*0028*/ 	.byte	0x04, 0x17
        /*002a*/ 	.short	(.L_13 - .L_12)
.L_12:
        /*002c*/ 	.word	0x00000000
        /*0030*/ 	.short	0x0003
        /*0032*/ 	.short	0x0018
        /*0034*/ 	.byte	0x00, 0xf0, 0x11, 0x00


	//----- nvinfo : EIATTR_KPARAM_INFO
	.align		4
.L_13:
        /*0038*/ 	.byte	0x04, 0x17
        /*003a*/ 	.short	(.L_15 - .L_14)
.L_14:
        /*003c*/ 	.word	0x00000000
        /*0040*/ 	.short	0x0002
        /*0042*/ 	.short	0x0010
        /*0044*/ 	.byte	0x00, 0xf5, 0x21, 0x00


	//----- nvinfo : EIATTR_KPARAM_INFO
	.align		4
.L_15:
        /*0048*/ 	.byte	0x04, 0x17
        /*004a*/ 	.short	(.L_17 - .L_16)
.L_16:
        /*004c*/ 	.word	0x00000000
        /*0050*/ 	.short	0x0001
        /*0052*/ 	.short	0x0008
        /*0054*/ 	.byte	0x00, 0xf5, 0x21, 0x00


	//----- nvinfo : EIATTR_KPARAM_INFO
	.align		4
.L_17:
        /*0058*/ 	.byte	0x04, 0x17
        /*005a*/ 	.short	(.L_19 - .L_18)
.L_18:
        /*005c*/ 	.word	0x00000000
        /*0060*/ 	.short	0x0000
        /*0062*/ 	.short	0x0000
        /*0064*/ 	.byte	0x00, 0xf5, 0x21, 0x00


	//----- nvinfo : EIATTR_SPARSE_MMA_MASK
	.align		4
.L_19:
        /*0068*/ 	.byte	0x03, 0x50
        /*006a*/ 	.short	0x0000


	//----- nvinfo : EIATTR_MAXREG_COUNT
	.align		4
        /*006c*/ 	.byte	0x03, 0x1b
        /*006e*/ 	.short	0x00ff


	//----- nvinfo : EIATTR_NUM_BARRIERS
	.align		4
        /*0070*/ 	.byte	0x02, 0x4c
        /*0072*/ 	.byte	0x01
	.zero		1


	//----- nvinfo : EIATTR_MERCURY_ISA_VERSION
	.align		4
        /*0074*/ 	.byte	0x03, 0x5f
        /*0076*/ 	.short	0x0101


	//----- nvinfo : EIATTR_VRC_CTA_INIT_COUNT
	.align		4
        /*0078*/ 	.byte	0x02, 0x4a
	.zero		1
	.zero		1


	//----- nvinfo : EIATTR_EXIT_INSTR_OFFSETS
	.align		4
        /*007c*/ 	.byte	0x04, 0x1c
        /*007e*/ 	.short	(.L_21 - .L_20)


	//   ....[0]....
.L_20:
        /*0080*/ 	.word	0x000002a0


	//   ....[1]....
        /*0084*/ 	.word	0x00000340


	//----- nvinfo : EIATTR_CBANK_PARAM_SIZE
	.align		4
.L_21:
        /*0088*/ 	.byte	0x03, 0x19
        /*008a*/ 	.short	0x0024


	//----- nvinfo : EIATTR_PARAM_CBANK
	.align		4
        /*008c*/ 	.byte	0x04, 0x0a
        /*008e*/ 	.short	(.L_23 - .L_22)
	.align		4
.L_22:
        /*0090*/ 	.word	index@(.nv.constant0._Z18mult_matrix_on_gpuPiS_S_iii)
        /*0094*/ 	.short	0x0380
        /*0096*/ 	.short	0x0024


	//----- nvinfo : EIATTR_SW_WAR
	.align		4
.L_23:
        /*0098*/ 	.byte	0x04, 0x36
        /*009a*/ 	.short	(.L_25 - .L_24)
.L_24:
        /*009c*/ 	.word	0x00000008
.L_25:


//--------------------- .nv.callgraph             --------------------------
	.section	.nv.callgraph,"",@"SHT_CUDA_CALLGRAPH"
	.align	4
	.sectionentsize	8
	.align		4
        /*0000*/ 	.word	0x00000000
	.align		4
        /*0004*/ 	.word	0xffffffff
	.align		4
        /*0008*/ 	.word	0x00000000
	.align		4
        /*000c*/ 	.word	0xfffffffe
	.align		4
        /*0010*/ 	.word	0x00000000
	.align		4
        /*0014*/ 	.word	0xfffffffd
	.align		4
        /*0018*/ 	.word	0x00000000
	.align		4
        /*001c*/ 	.word	0xfffffffc


//--------------------- .text._Z18mult_matrix_on_gpuPiS_S_iii --------------------------
	.section	.text._Z18mult_matrix_on_gpuPiS_S_iii,"ax",@progbits
	.align	128
        .global         _Z18mult_matrix_on_gpuPiS_S_iii
        .type           _Z18mult_matrix_on_gpuPiS_S_iii,@function
        .size           _Z18mult_matrix_on_gpuPiS_S_iii,(.L_x_3 - _Z18mult_matrix_on_gpuPiS_S_iii)
        .other          _Z18mult_matrix_on_gpuPiS_S_iii,@"STO_CUDA_ENTRY STV_DEFAULT"
_Z18mult_matrix_on_gpuPiS_S_iii:
.text._Z18mult_matrix_on_gpuPiS_S_iii:
[----:B------:R-:W-:Y:S01]  /*0000*/  LDC R1, c[0x0][0x37c] ;  /* 0x0000df00ff017b82 */ /* 0x000fe20000000800 */
[----:B------:R-:W0:Y:S07]  /*0010*/  S2R R11, SR_CTAID.Y ;  /* 0x00000000000b7919 */ /* 0x000e2e0000002600 */
[----:B------:R-:W1:Y:S01]  /*0020*/  S2UR UR8, SR_CTAID.X ;  /* 0x00000000000879c3 */ /* 0x000e620000002500 */
[----:B------:R-:W0:Y:S01]  /*0030*/  LDCU UR4, c[0x0][0x3a0] ;  /* 0x00007400ff0477ac */ /* 0x000e220008000800 */
[----:B------:R-:W2:Y:S01]  /*0040*/  S2R R6, SR_TID.X ;  /* 0x0000000000067919 */ /* 0x000ea20000002100 */
[----:B------:R-:W3:Y:S05]  /*0050*/  LDCU.64 UR6, c[0x0][0x358] ;  /* 0x00006b00ff0677ac */ /* 0x000eea0008000a00 */
[----:B------:R-:W1:Y:S08]  /*0060*/  LDC.64 R8, c[0x0][0x398] ;  /* 0x0000e600ff087b82 */ /* 0x000e700000000a00 */
[----:B------:R-:W4:Y:S08]  /*0070*/  LDC.64 R2, c[0x0][0x380] ;  /* 0x0000e000ff027b82 */ /* 0x000f300000000a00 */
[----:B------:R-:W5:Y:S01]  /*0080*/  LDC.64 R4, c[0x0][0x388] ;  /* 0x0000e200ff047b82 */ /* 0x000f620000000a00 */
[----:B0-----:R-:W-:-:S04]  /*0090*/  ISETP.GE.U32.AND P0, PT, R11, UR4, PT ;  /* 0x000000040b007c0c */ /* 0x001fc8000bf06070 */
[----:B-1----:R-:W-:-:S04]  /*00a0*/  ISETP.LE.U32.OR P0, PT, R8, UR8, P0 ;  /* 0x0000000808007c0c */ /* 0x002fc80008703470 */
[----:B--2---:R-:W-:-:S13]  /*00b0*/  ISETP.GE.U32.OR P0, PT, R6, R9, P0 ;  /* 0x000000090600720c */ /* 0x004fda0000706470 */
[----:B------:R-:W-:Y:S02]  /*00c0*/  @!P0 IMAD R7, R9, UR8, R6 ;  /* 0x0000000809078c24 */ /* 0x000fe4000f8e0206 */
[----:B------:R-:W-:Y:S02]  /*00d0*/  @!P0 IMAD R9, R6, UR4, R11 ;  /* 0x0000000406098c24 */ /* 0x000fe4000f8e020b */
[----:B----4-:R-:W-:-:S04]  /*00e0*/  @!P0 IMAD.WIDE.U32 R2, R7, 0x4, R2 ;  /* 0x0000000407028825 */ /* 0x010fc800078e0002 */
[----:B-----5:R-:W-:Y:S02]  /*00f0*/  @!P0 IMAD.WIDE.U32 R4, R9, 0x4, R4 ;  /* 0x0000000409048825 */ /* 0x020fe400078e0004 */
[----:B---3--:R-:W2:Y:S04]  /*0100*/  @!P0 LDG.E R2, desc[UR6][R2.64] ;  /* 0x0000000602028981 */ /* 0x008ea8000c1e1900 */
[----:B------:R-:W2:Y:S01]  /*0110*/  @!P0 LDG.E R5, desc[UR6][R4.64] ;  /* 0x0000000604058981 */ /* 0x000ea2000c1e1900 */
[----:B------:R-:W0:Y:S01]  /*0120*/  S2UR UR5, SR_CgaCtaId ;  /* 0x00000000000579c3 */ /* 0x000e220000008800 */
[----:B------:R-:W-:Y:S01]  /*0130*/  UMOV UR4, 0x400 ;  /* 0x0000040000047882 */ /* 0x000fe20000000000 */
[----:B------:R-:W1:Y:S01]  /*0140*/  LDCU UR9, c[0x0][0x360] ;  /* 0x00006c00ff0977ac */ /* 0x000e620008000800 */
[----:B------:R-:W-:Y:S01]  /*0150*/  IMAD.MOV.U32 R0, RZ, RZ, RZ ;  /* 0x000000ffff007224 */ /* 0x000fe200078e00ff */
[----:B-1----:R-:W-:-:S02]  /*0160*/  UISETP.GE.U32.AND UP0, UPT, UR9, 0x2, UPT ;  /* 0x000000020900788c */ /* 0x002fc4000bf06070 */
[----:B0-----:R-:W-:-:S06]  /*0170*/  ULEA UR4, UR5, UR4, 0x18 ;  /* 0x0000000405047291 */ /* 0x001fcc000f8ec0ff */
[----:B------:R-:W-:Y:S01]  /*0180*/  LEA R7, R6, UR4, 0x2 ;  /* 0x0000000406077c11 */ /* 0x000fe2000f8e10ff */
[----:B--2---:R-:W-:Y:S01]  /*0190*/  @!P0 IMAD R0, R2, R5, RZ ;  /* 0x0000000502008224 */ /* 0x004fe200078e02ff */
[----:B------:R-:W-:-:S04]  /*01a0*/  ISETP.NE.AND P0, PT, R6, RZ, PT ;  /* 0x000000ff0600720c */ /* 0x000fc80003f05270 */
[----:B------:R0:W-:Y:S01]  /*01b0*/  STS [R7], R0 ;  /* 0x0000000007007388 */ /* 0x0001e20000000800 */
[----:B------:R-:W-:Y:S06]  /*01c0*/  BAR.SYNC.DEFER_BLOCKING 0x0 ;  /* 0x0000000000007b1d */ /* 0x000fec0000010000 */
[----:B------:R-:W-:Y:S05]  /*01d0*/  BRA.U !UP0, `(.L_x_0) ;  /* 0x0000000108307547 */ /* 0x000fea000b800000 */
[----:B0-----:R-:W-:-:S07]  /*01e0*/  MOV R0, UR9 ;  /* 0x0000000900007c02 */ /* 0x001fce0008000f00 */
.L_x_1:
[----:B------:R-:W-:-:S04]  /*01f0*/  SHF.R.U32.HI R5, RZ, 0x1, R0 ;  /* 0x00000001ff057819 */ /* 0x000fc80000011600 */
[----:B------:R-:W-:-:S13]  /*0200*/  ISETP.GE.U32.AND P1, PT, R6, R5, PT ;  /* 0x000000050600720c */ /* 0x000fda0003f26070 */
[----:B------:R-:W-:Y:S01]  /*0210*/  @!P1 IMAD R2, R5, 0x4, R7 ;  /* 0x0000000405029824 */ /* 0x000fe200078e0207 */
[----:B------:R-:W-:Y:S05]  /*0220*/  @!P1 LDS R3, [R7] ;  /* 0x0000000007039984 */ /* 0x000fea0000000800 */
[----:B------:R-:W0:Y:S02]  /*0230*/  @!P1 LDS R2, [R2] ;  /* 0x0000000002029984 */ /* 0x000e240000000800 */
[----:B0-----:R-:W-:-:S05]  /*0240*/  @!P1 IADD3 R4, PT, PT, R2, R3, RZ ;  /* 0x0000000302049210 */ /* 0x001fca0007ffe0ff */
[----:B------:R1:W-:Y:S01]  /*0250*/  @!P1 STS [R7], R4 ;  /* 0x0000000407009388 */ /* 0x0003e20000000800 */
[----:B------:R-:W-:Y:S01]  /*0260*/  BAR.SYNC.DEFER_BLOCKING 0x0 ;  /* 0x0000000000007b1d */ /* 0x000fe20000010000 */
[----:B------:R-:W-:Y:S01]  /*0270*/  ISETP.GT.U32.AND P1, PT, R0, 0x3, PT ;  /* 0x000000030000780c */ /* 0x000fe20003f24070 */
[----:B------:R-:W-:-:S12]  /*0280*/  IMAD.MOV.U32 R0, RZ, RZ, R5 ;  /* 0x000000ffff007224 */ /* 0x000fd800078e0005 */
[----:B-1----:R-:W-:Y:S05]  /*0290*/  @P1 BRA `(.L_x_1) ;  /* 0xfffffffc00d41947 */ /* 0x002fea000383ffff */
.L_x_0:
[----:B------:R-:W-:Y:S05]  /*02a0*/  @P0 EXIT ;  /* 0x000000000000094d */ /* 0x000fea0003800000 */
[----:B------:R-:W1:Y:S01]  /*02b0*/  S2UR UR5, SR_CgaCtaId ;  /* 0x00000000000579c3 */ /* 0x000e620000008800 */
[----:B------:R-:W-:-:S07]  /*02c0*/  UMOV UR4, 0x400 ;  /* 0x0000040000047882 */ /* 0x000fce0000000000 */
[----:B0-----:R-:W0:Y:S08]  /*02d0*/  LDC R0, c[0x0][0x3a0] ;  /* 0x0000e800ff007b82 */ /* 0x001e300000000800 */
[----:B------:R-:W2:Y:S01]  /*02e0*/  LDC.64 R2, c[0x0][0x390] ;  /* 0x0000e400ff027b82 */ /* 0x000ea20000000a00 */
[----:B-1----:R-:W-:Y:S01]  /*02f0*/  ULEA UR4, UR5, UR4, 0x18 ;  /* 0x0000000405047291 */ /* 0x002fe2000f8ec0ff */
[----:B0-----:R-:W-:-:S08]  /*0300*/  IMAD R7, R0, UR8, R11 ;  /* 0x0000000800077c24 */ /* 0x001fd0000f8e020b */
[----:B------:R-:W0:Y:S01]  /*0310*/  LDS R5, [UR4] ;  /* 0x00000004ff057984 */ /* 0x000e220008000800 */
[----:B--2---:R-:W-:-:S05]  /*0320*/  IMAD.WIDE.U32 R2, R7, 0x4, R2 ;  /* 0x0000000407027825 */ /* 0x004fca00078e0002 */
[----:B0-----:R-:W-:Y:S01]  /*0330*/  STG.E desc[UR6][R2.64], R5 ;  /* 0x0000000502007986 */ /* 0x001fe2000c101906 */
[----:B------:R-:W-:Y:S05]  /*0340*/  EXIT ;  /* 0x000000000000794d */ /* 0x000fea0003800000 */
.L_x_2:
[----:B------:R-:W-:-:S00]  /*0350*/  BRA `(.L_x_2) ;  /* 0xfffffffc00fc7947 */ /* 0x000fc0000383ffff */
[----:B------:R-:W-:-:S00]  /*0360*/  NOP ;  /* 0x0000000000007918 */ /* 0x000fc00000000000 */
        /* <DEDUP_REMOVED lines=9> */
.L_x_3:


//--------------------- .nv.shared._Z18mult_matrix_on_gpuPiS_S_iii --------------------------
	.section	.nv.shared._Z18mult_matrix_on_gpuPiS_S_iii,"aw",@nobits
	.sectionflags	@""
	.align	4
.nv.shared._Z18mult_matrix_on_gpuPiS_S_iii:
	.zero		5120


//--------------------- .nv.shared.reserved.0     --------------------------
	.section	.nv.shared.reserved.0,"aw",@nobits
	.weak		__nv_reservedSMEM_offset_0_alias
	.size		__nv_reservedSMEM_offset_0_alias, 0, 64
	.other		__nv_reservedSMEM_offset_0_alias,@"STO_CUDA_RESERVED_SHARED STV_DEFAULT"
__nv_reservedSMEM_offset_0_alias:
	.zero		0
	.zero		64


//--------------------- .nv.constant0._Z18mult_matrix_on_gpuPiS_S_iii --------------------------
	.section	.nv.constant0._Z18mult_matrix_on_gpuPiS_S_iii,"a",@progbits
	.sectionflags	@""
	.align	4
.nv.constant0._Z18mult_matrix_on_gpuPiS_S_iii:
	.zero		932


//--------------------- SYMBOLS --------------------------

	.type		.nv.reservedSmem.offset0,@object
	.size		.nv.reservedSmem.offset0,0x4
	.type		.nv.reservedSmem.cap,@object
	.size		.nv.reservedSmem.cap,0x4
